//
// Generated by NVIDIA NVVM Compiler
//
// Compiler Build ID: CL-36424714
// Cuda compilation tools, release 13.0, V13.0.88
// Based on NVVM 20.0.0
//

.version 9.0
.target sm_100
.address_size 64

	// .globl	_Z17modulatorAMKernelPKfPffm
.global .align 4 .b8 __cudart_i2opi_f[24] = {65, 144, 67, 60, 153, 149, 98, 219, 192, 221, 52, 245, 209, 87, 39, 252, 41, 21, 68, 78, 110, 131, 249, 162};

.visible .entry _Z17modulatorAMKernelPKfPffm(
	.param .u64 .ptr .align 1 _Z17modulatorAMKernelPKfPffm_param_0,
	.param .u64 .ptr .align 1 _Z17modulatorAMKernelPKfPffm_param_1,
	.param .f32 _Z17modulatorAMKernelPKfPffm_param_2,
	.param .u64 _Z17modulatorAMKernelPKfPffm_param_3
)
{
	.local .align 4 .b8 	__local_depot0[28];
	.reg .b64 	%SP;
	.reg .b64 	%SPL;
	.reg .pred 	%p<10>;
	.reg .b32 	%r<46>;
	.reg .b32 	%f<32>;
	.reg .b64 	%rd<31>;
	.reg .b64 	%fd<3>;

	mov.u64 	%SPL, __local_depot0;
	ld.param.u64 	%rd10, [_Z17modulatorAMKernelPKfPffm_param_0];
	ld.param.u64 	%rd11, [_Z17modulatorAMKernelPKfPffm_param_1];
	ld.param.f32 	%f8, [_Z17modulatorAMKernelPKfPffm_param_2];
	ld.param.u64 	%rd12, [_Z17modulatorAMKernelPKfPffm_param_3];
	add.u64 	%rd1, %SPL, 0;
	mov.u32 	%r15, %ntid.x;
	mov.u32 	%r16, %ctaid.x;
	mov.u32 	%r17, %tid.x;
	mad.lo.s32 	%r18, %r15, %r16, %r17;
	cvt.s64.s32 	%rd2, %r18;
	setp.le.u64 	%p1, %rd12, %rd2;
	@%p1 bra 	$L__BB0_10;
	cvt.u32.u64 	%r19, %rd2;
	cvta.to.global.u64 	%rd14, %rd10;
	shl.b64 	%rd15, %rd2, 2;
	add.s64 	%rd16, %rd14, %rd15;
	ld.global.f32 	%f1, [%rd16];
	cvt.rn.f32.s32 	%f9, %r19;
	mul.f32 	%f2, %f8, %f9;
	mul.f32 	%f10, %f2, 0f3F22F983;
	cvt.rni.s32.f32 	%r45, %f10;
	cvt.rn.f32.s32 	%f11, %r45;
	fma.rn.f32 	%f12, %f11, 0fBFC90FDA, %f2;
	fma.rn.f32 	%f13, %f11, 0fB3A22168, %f12;
	fma.rn.f32 	%f31, %f11, 0fA7C234C5, %f13;
	abs.f32 	%f4, %f2;
	setp.ltu.f32 	%p2, %f4, 0f47CE4780;
	@%p2 bra 	$L__BB0_9;
	setp.neu.f32 	%p3, %f4, 0f7F800000;
	@%p3 bra 	$L__BB0_4;
	mov.f32 	%f16, 0f00000000;
	mul.rn.f32 	%f31, %f2, %f16;
	mov.b32 	%r45, 0;
	bra.uni 	$L__BB0_9;
$L__BB0_4:
	mov.b32 	%r2, %f2;
	shl.b32 	%r21, %r2, 8;
	or.b32  	%r3, %r21, -2147483648;
	mov.b64 	%rd30, 0;
	mov.b32 	%r42, 0;
	mov.u64 	%rd28, __cudart_i2opi_f;
	mov.u64 	%rd29, %rd1;
$L__BB0_5:
	.pragma "nounroll";
	ld.global.nc.u32 	%r22, [%rd28];
	mad.wide.u32 	%rd19, %r22, %r3, %rd30;
	shr.u64 	%rd30, %rd19, 32;
	st.local.u32 	[%rd29], %rd19;
	add.s32 	%r42, %r42, 1;
	add.s64 	%rd29, %rd29, 4;
	add.s64 	%rd28, %rd28, 4;
	setp.ne.s32 	%p4, %r42, 6;
	@%p4 bra 	$L__BB0_5;
	shr.u32 	%r23, %r2, 23;
	st.local.u32 	[%rd1+24], %rd30;
	and.b32  	%r6, %r23, 31;
	and.b32  	%r24, %r23, 224;
	add.s32 	%r25, %r24, -128;
	shr.u32 	%r26, %r25, 5;
	mul.wide.u32 	%rd20, %r26, 4;
	sub.s64 	%rd9, %rd1, %rd20;
	ld.local.u32 	%r43, [%rd9+24];
	ld.local.u32 	%r44, [%rd9+20];
	setp.eq.s32 	%p5, %r6, 0;
	@%p5 bra 	$L__BB0_8;
	shf.l.wrap.b32 	%r43, %r44, %r43, %r6;
	ld.local.u32 	%r27, [%rd9+16];
	shf.l.wrap.b32 	%r44, %r27, %r44, %r6;
$L__BB0_8:
	shr.u32 	%r28, %r43, 30;
	shf.l.wrap.b32 	%r29, %r44, %r43, 2;
	shl.b32 	%r30, %r44, 2;
	shr.u32 	%r31, %r29, 31;
	add.s32 	%r32, %r31, %r28;
	neg.s32 	%r33, %r32;
	setp.lt.s32 	%p6, %r2, 0;
	selp.b32 	%r45, %r33, %r32, %p6;
	xor.b32  	%r34, %r29, %r2;
	shr.s32 	%r35, %r29, 31;
	xor.b32  	%r36, %r35, %r29;
	xor.b32  	%r37, %r35, %r30;
	cvt.u64.u32 	%rd21, %r36;
	shl.b64 	%rd22, %rd21, 32;
	cvt.u64.u32 	%rd23, %r37;
	or.b64  	%rd24, %rd22, %rd23;
	cvt.rn.f64.s64 	%fd1, %rd24;
	mul.f64 	%fd2, %fd1, 0d3BF921FB54442D19;
	cvt.rn.f32.f64 	%f14, %fd2;
	neg.f32 	%f15, %f14;
	setp.lt.s32 	%p7, %r34, 0;
	selp.f32 	%f31, %f15, %f14, %p7;
$L__BB0_9:
	add.s32 	%r39, %r45, 1;
	mul.rn.f32 	%f17, %f31, %f31;
	and.b32  	%r40, %r45, 1;
	setp.eq.b32 	%p8, %r40, 1;
	selp.f32 	%f18, %f31, 0f3F800000, %p8;
	fma.rn.f32 	%f19, %f17, %f18, 0f00000000;
	fma.rn.f32 	%f20, %f17, 0f37CBAC00, 0fBAB607ED;
	selp.f32 	%f21, 0fB94D4153, %f20, %p8;
	selp.f32 	%f22, 0f3C0885E4, 0f3D2AAABB, %p8;
	fma.rn.f32 	%f23, %f21, %f17, %f22;
	selp.f32 	%f24, 0fBE2AAAA8, 0fBEFFFFFF, %p8;
	fma.rn.f32 	%f25, %f23, %f17, %f24;
	fma.rn.f32 	%f26, %f25, %f19, %f18;
	and.b32  	%r41, %r39, 2;
	setp.eq.s32 	%p9, %r41, 0;
	mov.f32 	%f27, 0f00000000;
	sub.f32 	%f28, %f27, %f26;
	selp.f32 	%f29, %f26, %f28, %p9;
	mul.f32 	%f30, %f1, %f29;
	cvta.to.global.u64 	%rd25, %rd11;
	add.s64 	%rd27, %rd25, %rd15;
	st.global.f32 	[%rd27], %f30;
$L__BB0_10:
	ret;

}
	// .globl	_Z17modulatorFMKernelPKfPfffi
.visible .entry _Z17modulatorFMKernelPKfPfffi(
	.param .u64 .ptr .align 1 _Z17modulatorFMKernelPKfPfffi_param_0,
	.param .u64 .ptr .align 1 _Z17modulatorFMKernelPKfPfffi_param_1,
	.param .f32 _Z17modulatorFMKernelPKfPfffi_param_2,
	.param .f32 _Z17modulatorFMKernelPKfPfffi_param_3,
	.param .u32 _Z17modulatorFMKernelPKfPfffi_param_4
)
{
	.local .align 4 .b8 	__local_depot1[28];
	.reg .b64 	%SP;
	.reg .b64 	%SPL;
	.reg .pred 	%p<10>;
	.reg .b32 	%r<46>;
	.reg .b32 	%f<33>;
	.reg .b64 	%rd<29>;
	.reg .b64 	%fd<3>;

	mov.u64 	%SPL, __local_depot1;
	ld.param.u64 	%rd9, [_Z17modulatorFMKernelPKfPfffi_param_0];
	ld.param.u64 	%rd10, [_Z17modulatorFMKernelPKfPfffi_param_1];
	ld.param.f32 	%f7, [_Z17modulatorFMKernelPKfPfffi_param_2];
	ld.param.f32 	%f8, [_Z17modulatorFMKernelPKfPfffi_param_3];
	ld.param.u32 	%r16, [_Z17modulatorFMKernelPKfPfffi_param_4];
	add.u64 	%rd1, %SPL, 0;
	mov.u32 	%r17, %ntid.x;
	mov.u32 	%r18, %ctaid.x;
	mov.u32 	%r19, %tid.x;
	mad.lo.s32 	%r1, %r17, %r18, %r19;
	setp.ge.s32 	%p1, %r1, %r16;
	@%p1 bra 	$L__BB1_10;
	cvta.to.global.u64 	%rd12, %rd9;
	cvt.rn.f32.s32 	%f9, %r1;
	mul.wide.s32 	%rd13, %r1, 4;
	add.s64 	%rd14, %rd12, %rd13;
	ld.global.f32 	%f10, [%rd14];
	fma.rn.f32 	%f1, %f7, %f9, %f10;
	mul.f32 	%f11, %f1, 0f3F22F983;
	cvt.rni.s32.f32 	%r45, %f11;
	cvt.rn.f32.s32 	%f12, %r45;
	fma.rn.f32 	%f13, %f12, 0fBFC90FDA, %f1;
	fma.rn.f32 	%f14, %f12, 0fB3A22168, %f13;
	fma.rn.f32 	%f32, %f12, 0fA7C234C5, %f14;
	abs.f32 	%f3, %f1;
	setp.ltu.f32 	%p2, %f3, 0f47CE4780;
	@%p2 bra 	$L__BB1_9;
	setp.neu.f32 	%p3, %f3, 0f7F800000;
	@%p3 bra 	$L__BB1_4;
	mov.f32 	%f17, 0f00000000;
	mul.rn.f32 	%f32, %f1, %f17;
	mov.b32 	%r45, 0;
	bra.uni 	$L__BB1_9;
$L__BB1_4:
	mov.b32 	%r3, %f1;
	shl.b32 	%r21, %r3, 8;
	or.b32  	%r4, %r21, -2147483648;
	mov.b64 	%rd28, 0;
	mov.b32 	%r42, 0;
	mov.u64 	%rd26, __cudart_i2opi_f;
	mov.u64 	%rd27, %rd1;
$L__BB1_5:
	.pragma "nounroll";
	ld.global.nc.u32 	%r22, [%rd26];
	mad.wide.u32 	%rd17, %r22, %r4, %rd28;
	shr.u64 	%rd28, %rd17, 32;
	st.local.u32 	[%rd27], %rd17;
	add.s32 	%r42, %r42, 1;
	add.s64 	%rd27, %rd27, 4;
	add.s64 	%rd26, %rd26, 4;
	setp.ne.s32 	%p4, %r42, 6;
	@%p4 bra 	$L__BB1_5;
	shr.u32 	%r23, %r3, 23;
	st.local.u32 	[%rd1+24], %rd28;
	and.b32  	%r7, %r23, 31;
	and.b32  	%r24, %r23, 224;
	add.s32 	%r25, %r24, -128;
	shr.u32 	%r26, %r25, 5;
	mul.wide.u32 	%rd18, %r26, 4;
	sub.s64 	%rd8, %rd1, %rd18;
	ld.local.u32 	%r43, [%rd8+24];
	ld.local.u32 	%r44, [%rd8+20];
	setp.eq.s32 	%p5, %r7, 0;
	@%p5 bra 	$L__BB1_8;
	shf.l.wrap.b32 	%r43, %r44, %r43, %r7;
	ld.local.u32 	%r27, [%rd8+16];
	shf.l.wrap.b32 	%r44, %r27, %r44, %r7;
$L__BB1_8:
	shr.u32 	%r28, %r43, 30;
	shf.l.wrap.b32 	%r29, %r44, %r43, 2;
	shl.b32 	%r30, %r44, 2;
	shr.u32 	%r31, %r29, 31;
	add.s32 	%r32, %r31, %r28;
	neg.s32 	%r33, %r32;
	setp.lt.s32 	%p6, %r3, 0;
	selp.b32 	%r45, %r33, %r32, %p6;
	xor.b32  	%r34, %r29, %r3;
	shr.s32 	%r35, %r29, 31;
	xor.b32  	%r36, %r35, %r29;
	xor.b32  	%r37, %r35, %r30;
	cvt.u64.u32 	%rd19, %r36;
	shl.b64 	%rd20, %rd19, 32;
	cvt.u64.u32 	%rd21, %r37;
	or.b64  	%rd22, %rd20, %rd21;
	cvt.rn.f64.s64 	%fd1, %rd22;
	mul.f64 	%fd2, %fd1, 0d3BF921FB54442D19;
	cvt.rn.f32.f64 	%f15, %fd2;
	neg.f32 	%f16, %f15;
	setp.lt.s32 	%p7, %r34, 0;
	selp.f32 	%f32, %f16, %f15, %p7;
$L__BB1_9:
	add.s32 	%r39, %r45, 1;
	mul.rn.f32 	%f18, %f32, %f32;
	and.b32  	%r40, %r45, 1;
	setp.eq.b32 	%p8, %r40, 1;
	selp.f32 	%f19, %f32, 0f3F800000, %p8;
	fma.rn.f32 	%f20, %f18, %f19, 0f00000000;
	fma.rn.f32 	%f21, %f18, 0f37CBAC00, 0fBAB607ED;
	selp.f32 	%f22, 0fB94D4153, %f21, %p8;
	selp.f32 	%f23, 0f3C0885E4, 0f3D2AAABB, %p8;
	fma.rn.f32 	%f24, %f22, %f18, %f23;
	selp.f32 	%f25, 0fBE2AAAA8, 0fBEFFFFFF, %p8;
	fma.rn.f32 	%f26, %f24, %f18, %f25;
	fma.rn.f32 	%f27, %f26, %f20, %f19;
	and.b32  	%r41, %r39, 2;
	setp.eq.s32 	%p9, %r41, 0;
	mov.f32 	%f28, 0f00000000;
	sub.f32 	%f29, %f28, %f27;
	selp.f32 	%f30, %f27, %f29, %p9;
	mul.f32 	%f31, %f8, %f30;
	cvta.to.global.u64 	%rd23, %rd10;
	add.s64 	%rd25, %rd23, %rd13;
	st.global.f32 	[%rd25], %f31;
$L__BB1_10:
	ret;

}


// ===== COMPILED SASS (sm_100) =====

	.target	sm_100

	.elftype	@"ET_EXEC"


//--------------------- .note.nv.tkinfo           --------------------------
	.section	.note.nv.tkinfo,"",@"SHT_NOTE"
	.sectionflags	@"SHF_NOTE_NV_TKINFO"
	.tkinfo
        /*0018*/ 	.word	0x00000002
        /*0030*/ 	.string	""
        /*0030*/ 	.string	"ptxas"
        /*0030*/ 	.string	"Cuda compilation tools, release 13.0, V13.0.88"
        /*0030*/ 	.string	"Build cuda_13.0.r13.0/compiler.36424714_0"
        /*0030*/ 	.string	"-arch sm_100 -m 64 "



//--------------------- .note.nv.cuinfo           --------------------------
	.section	.note.nv.cuinfo,"",@"SHT_NOTE"
	.sectionflags	@"SHF_NOTE_NV_CUINFO"
        /*0018*/ 	.short	0x0002
        /*001a*/ 	.short	0x0064
        /*001c*/ 	.short	0x0082
	.zero		2


//--------------------- .nv.info                  --------------------------
	.section	.nv.info,"",@"SHT_CUDA_INFO"
	.align	4


	//----- nvinfo : EIATTR_REGCOUNT
	.align		4
        /*0000*/ 	.byte	0x04, 0x2f
        /*0002*/ 	.short	(.L_2 - .L_1)
	.align		4
.L_1:
        /*0004*/ 	.word	index@(_Z17modulatorAMKernelPKfPffm)
        /*0008*/ 	.word	0x00000014


	//----- nvinfo : EIATTR_FRAME_SIZE
	.align		4
.L_2:
        /*000c*/ 	.byte	0x04, 0x11
        /*000e*/ 	.short	(.L_4 - .L_3)
	.align		4
.L_3:
        /*0010*/ 	.word	index@(_Z17modulatorAMKernelPKfPffm)
        /*0014*/ 	.word	0x00000000


	//----- nvinfo : EIATTR_REGCOUNT
	.align		4
.L_4:
        /*0018*/ 	.byte	0x04, 0x2f
        /*001a*/ 	.short	(.L_6 - .L_5)
	.align		4
.L_5:
        /*001c*/ 	.word	index@(_Z17modulatorFMKernelPKfPfffi)
        /*0020*/ 	.word	0x00000012


	//----- nvinfo : EIATTR_FRAME_SIZE
	.align		4
.L_6:
        /*0024*/ 	.byte	0x04, 0x11
        /*0026*/ 	.short	(.L_8 - .L_7)
	.align		4
.L_7:
        /*0028*/ 	.word	index@(_Z17modulatorFMKernelPKfPfffi)
        /*002c*/ 	.word	0x00000000


	//----- nvinfo : EIATTR_MIN_STACK_SIZE
	.align		4
.L_8:
        /*0030*/ 	.byte	0x04, 0x12
        /*0032*/ 	.short	(.L_10 - .L_9)
	.align		4
.L_9:
        /*0034*/ 	.word	index@(_Z17modulatorFMKernelPKfPfffi)
        /*0038*/ 	.word	0x00000000


	//----- nvinfo : EIATTR_MIN_STACK_SIZE
	.align		4
.L_10:
        /*003c*/ 	.byte	0x04, 0x12
        /*003e*/ 	.short	(.L_12 - .L_11)
	.align		4
.L_11:
        /*0040*/ 	.word	index@(_Z17modulatorAMKernelPKfPffm)
        /*0044*/ 	.word	0x00000000
.L_12:


//--------------------- .nv.compat                --------------------------
	.section	.nv.compat,"",@"SHT_CUDA_COMPAT_INFO"
	.align	4
        /*0000*/ 	.byte	0x02, 0x09, 0x00, 0x00, 0x02, 0x02, 0x01, 0x00, 0x02, 0x05, 0x05, 0x00, 0x03, 0x07, 0x01, 0x01
        /*0010*/ 	.byte	0x02, 0x03, 0x00, 0x00, 0x02, 0x06, 0x01, 0x00, 0x04, 0x0b, 0x08, 0x00, 0x01, 0x00, 0x00, 0x00
        /*0020*/ 	.byte	0x00, 0x00, 0x00, 0x00


//--------------------- .nv.info._Z17modulatorFMKernelPKfPfffi --------------------------
	.section	.nv.info._Z17modulatorFMKernelPKfPfffi,"",@"SHT_CUDA_INFO"
	.sectionflags	@""
	.align	4


	//----- nvinfo : EIATTR_CUDA_API_VERSION
	.align		4
        /*0000*/ 	.byte	0x04, 0x37
        /*0002*/ 	.short	(.L_14 - .L_13)
.L_13:
        /*0004*/ 	.word	0x00000082


	//----- nvinfo : EIATTR_KPARAM_INFO
	.align		4
.L_14:
        /*0008*/ 	.byte	0x04, 0x17
        /*000a*/ 	.short	(.L_16 - .L_15)
.L_15:
        /*000c*/ 	.word	0x00000000
        /*0010*/ 	.short	0x0004
        /*0012*/ 	.short	0x0018
        /*0014*/ 	.byte	0x00, 0xf0, 0x11, 0x00


	//----- nvinfo : EIATTR_KPARAM_INFO
	.align		4
.L_16:
        /*0018*/ 	.byte	0x04, 0x17
        /*001a*/ 	.short	(.L_18 - .L_17)
.L_17:
        /*001c*/ 	.word	0x00000000
        /*0020*/ 	.short	0x0003
        /*0022*/ 	.short	0x0014
        /*0024*/ 	.byte	0x00, 0xf0, 0x11, 0x00


	//----- nvinfo : EIATTR_KPARAM_INFO
	.align		4
.L_18:
        /*0028*/ 	.byte	0x04, 0x17
        /*002a*/ 	.short	(.L_20 - .L_19)
.L_19:
        /*002c*/ 	.word	0x00000000
        /*0030*/ 	.short	0x0002
        /*0032*/ 	.short	0x0010
        /*0034*/ 	.byte	0x00, 0xf0, 0x11, 0x00


	//----- nvinfo : EIATTR_KPARAM_INFO
	.align		4
.L_20:
        /*0038*/ 	.byte	0x04, 0x17
        /*003a*/ 	.short	(.L_22 - .L_21)
.L_21:
        /*003c*/ 	.word	0x00000000
        /*0040*/ 	.short	0x0001
        /*0042*/ 	.short	0x0008
        /*0044*/ 	.byte	0x00, 0xf5, 0x21, 0x00


	//----- nvinfo : EIATTR_KPARAM_INFO
	.align		4
.L_22:
        /*0048*/ 	.byte	0x04, 0x17
        /*004a*/ 	.short	(.L_24 - .L_23)
.L_23:
        /*004c*/ 	.word	0x00000000
        /*0050*/ 	.short	0x0000
        /*0052*/ 	.short	0x0000
        /*0054*/ 	.byte	0x00, 0xf5, 0x21, 0x00


	//----- nvinfo : EIATTR_SPARSE_MMA_MASK
	.align		4
.L_24:
        /*0058*/ 	.byte	0x03, 0x50
        /*005a*/ 	.short	0x0000


	//----- nvinfo : EIATTR_MAXREG_COUNT
	.align		4
        /*005c*/ 	.byte	0x03, 0x1b
        /*005e*/ 	.short	0x00ff


	//----- nvinfo : EIATTR_MERCURY_ISA_VERSION
	.align		4
        /*0060*/ 	.byte	0x03, 0x5f
        /*0062*/ 	.short	0x0101


	//----- nvinfo : EIATTR_VRC_CTA_INIT_COUNT
	.align		4
        /*0064*/ 	.byte	0x02, 0x4a
	.zero		1
	.zero		1


	//----- nvinfo : EIATTR_EXIT_INSTR_OFFSETS
	.align		4
        /*0068*/ 	.byte	0x04, 0x1c
        /*006a*/ 	.short	(.L_26 - .L_25)


	//   ....[0]....
.L_25:
        /*006c*/ 	.word	0x00000070


	//   ....[1]....
        /*0070*/ 	.word	0x00000900


	//----- nvinfo : EIATTR_CRS_STACK_SIZE
	.align		4
.L_26:
        /*0074*/ 	.byte	0x04, 0x1e
        /*0076*/ 	.short	(.L_28 - .L_27)
.L_27:
        /*0078*/ 	.word	0x00000000


	//----- nvinfo : EIATTR_CBANK_PARAM_SIZE
	.align		4
.L_28:
        /*007c*/ 	.byte	0x03, 0x19
        /*007e*/ 	.short	0x001c


	//----- nvinfo : EIATTR_PARAM_CBANK
	.align		4
        /*0080*/ 	.byte	0x04, 0x0a
        /*0082*/ 	.short	(.L_30 - .L_29)
	.align		4
.L_29:
        /*0084*/ 	.word	index@(.nv.constant0._Z17modulatorFMKernelPKfPfffi)
        /*0088*/ 	.short	0x0380
        /*008a*/ 	.short	0x001c


	//----- nvinfo : EIATTR_SW_WAR
	.align		4
.L_30:
        /*008c*/ 	.byte	0x04, 0x36
        /*008e*/ 	.short	(.L_32 - .L_31)
.L_31:
        /*0090*/ 	.word	0x00000008
.L_32:


//--------------------- .nv.info._Z17modulatorAMKernelPKfPffm --------------------------
	.section	.nv.info._Z17modulatorAMKernelPKfPffm,"",@"SHT_CUDA_INFO"
	.sectionflags	@""
	.align	4


	//----- nvinfo : EIATTR_CUDA_API_VERSION
	.align		4
        /*0000*/ 	.byte	0x04, 0x37
        /*0002*/ 	.short	(.L_34 - .L_33)
.L_33:
        /*0004*/ 	.word	0x00000082


	//----- nvinfo : EIATTR_KPARAM_INFO
	.align		4
.L_34:
        /*0008*/ 	.byte	0x04, 0x17
        /*000a*/ 	.short	(.L_36 - .L_35)
.L_35:
        /*000c*/ 	.word	0x00000000
        /*0010*/ 	.short	0x0003
        /*0012*/ 	.short	0x0018
        /*0014*/ 	.byte	0x00, 0xf0, 0x21, 0x00


	//----- nvinfo : EIATTR_KPARAM_INFO
	.align		4
.L_36:
        /*0018*/ 	.byte	0x04, 0x17
        /*001a*/ 	.short	(.L_38 - .L_37)
.L_37:
        /*001c*/ 	.word	0x00000000
        /*0020*/ 	.short	0x0002
        /*0022*/ 	.short	0x0010
        /*0024*/ 	.byte	0x00, 0xf0, 0x11, 0x00


	//----- nvinfo : EIATTR_KPARAM_INFO
	.align		4
.L_38:
        /*0028*/ 	.byte	0x04, 0x17
        /*002a*/ 	.short	(.L_40 - .L_39)
.L_39:
        /*002c*/ 	.word	0x00000000
        /*0030*/ 	.short	0x0001
        /*0032*/ 	.short	0x0008
        /*0034*/ 	.byte	0x00, 0xf5, 0x21, 0x00


	//----- nvinfo : EIATTR_KPARAM_INFO
	.align		4
.L_40:
        /*0038*/ 	.byte	0x04, 0x17
        /*003a*/ 	.short	(.L_42 - .L_41)
.L_41:
        /*003c*/ 	.word	0x00000000
        /*0040*/ 	.short	0x0000
        /*0042*/ 	.short	0x0000
        /*0044*/ 	.byte	0x00, 0xf5, 0x21, 0x00


	//----- nvinfo : EIATTR_SPARSE_MMA_MASK
	.align		4
.L_42:
        /*0048*/ 	.byte	0x03, 0x50
        /*004a*/ 	.short	0x0000


	//----- nvinfo : EIATTR_MAXREG_COUNT
	.align		4
        /*004c*/ 	.byte	0x03, 0x1b
        /*004e*/ 	.short	0x00ff


	//----- nvinfo : EIATTR_MERCURY_ISA_VERSION
	.align		4
        /*0050*/ 	.byte	0x03, 0x5f
        /*0052*/ 	.short	0x0101


	//----- nvinfo : EIATTR_VRC_CTA_INIT_COUNT
	.align		4
        /*0054*/ 	.byte	0x02, 0x4a
	.zero		1
	.zero		1


	//----- nvinfo : EIATTR_EXIT_INSTR_OFFSETS
	.align		4
        /*0058*/ 	.byte	0x04, 0x1c
        /*005a*/ 	.short	(.L_44 - .L_43)


	//   ....[0]....
.L_43:
        /*005c*/ 	.word	0x00000090


	//   ....[1]....
        /*0060*/ 	.word	0x00000950


	//----- nvinfo : EIATTR_CRS_STACK_SIZE
	.align		4
.L_44:
        /*0064*/ 	.byte	0x04, 0x1e
        /*0066*/ 	.short	(.L_46 - .L_45)
.L_45:
        /*0068*/ 	.word	0x00000000


	//----- nvinfo : EIATTR_CBANK_PARAM_SIZE
	.align		4
.L_46:
        /*006c*/ 	.byte	0x03, 0x19
        /*006e*/ 	.short	0x0020


	//----- nvinfo : EIATTR_PARAM_CBANK
	.align		4
        /*0070*/ 	.byte	0x04, 0x0a
        /*0072*/ 	.short	(.L_48 - .L_47)
	.align		4
.L_47:
        /*0074*/ 	.word	index@(.nv.constant0._Z17modulatorAMKernelPKfPffm)
        /*0078*/ 	.short	0x0380
        /*007a*/ 	.short	0x0020


	//----- nvinfo : EIATTR_SW_WAR
	.align		4
.L_48:
        /*007c*/ 	.byte	0x04, 0x36
        /*007e*/ 	.short	(.L_50 - .L_49)
.L_49:
        /*0080*/ 	.word	0x00000008
.L_50:


//--------------------- .nv.callgraph             --------------------------
	.section	.nv.callgraph,"",@"SHT_CUDA_CALLGRAPH"
	.align	4
	.sectionentsize	8
	.align		4
        /*0000*/ 	.word	0x00000000
	.align		4
        /*0004*/ 	.word	0xffffffff
	.align		4
        /*0008*/ 	.word	0x00000000
	.align		4
        /*000c*/ 	.word	0xfffffffe
	.align		4
        /*0010*/ 	.word	0x00000000
	.align		4
        /*0014*/ 	.word	0xfffffffd
	.align		4
        /*0018*/ 	.word	0x00000000
	.align		4
        /*001c*/ 	.word	0xfffffffc


//--------------------- .nv.constant4             --------------------------
	.section	.nv.constant4,"a",@progbits
	.align	8
	.align		8
.nv.constant4:
        /*0000*/ 	.dword	__cudart_i2opi_f


//--------------------- .text._Z17modulatorFMKernelPKfPfffi --------------------------
	.section	.text._Z17modulatorFMKernelPKfPfffi,"ax",@progbits
	.align	128
        .global         _Z17modulatorFMKernelPKfPfffi
        .type           _Z17modulatorFMKernelPKfPfffi,@function
        .size           _Z17modulatorFMKernelPKfPfffi,(.L_x_12 - _Z17modulatorFMKernelPKfPfffi)
        .other          _Z17modulatorFMKernelPKfPfffi,@"STO_CUDA_ENTRY STV_DEFAULT"
_Z17modulatorFMKernelPKfPfffi:
.text._Z17modulatorFMKernelPKfPfffi:
[----:B------:R-:W-:Y:S01]  /*0000*/  LDC R1, c[0x0][0x37c] ;  /* 0x0000df00ff017b82 */ /* 0x000fe20000000800 */
[----:B------:R-:W0:Y:S01]  /*0010*/  S2R R2, SR_CTAID.X ;  /* 0x0000000000027919 */ /* 0x000e220000002500 */
[----:B------:R-:W0:Y:S01]  /*0020*/  LDCU UR4, c[0x0][0x360] ;  /* 0x00006c00ff0477ac */ /* 0x000e220008000800 */
[----:B------:R-:W0:Y:S01]  /*0030*/  S2R R3, SR_TID.X ;  /* 0x0000000000037919 */ /* 0x000e220000002100 */
[----:B------:R-:W1:Y:S01]  /*0040*/  LDCU UR5, c[0x0][0x398] ;  /* 0x00007300ff0577ac */ /* 0x000e620008000800 */
[----:B0-----:R-:W-:-:S05]  /*0050*/  IMAD R2, R2, UR4, R3 ;  /* 0x0000000402027c24 */ /* 0x001fca000f8e0203 */
[----:B-1----:R-:W-:-:S13]  /*0060*/  ISETP.GE.AND P0, PT, R2, UR5, PT ;  /* 0x0000000502007c0c */ /* 0x002fda000bf06270 */
[----:B------:R-:W-:Y:S05]  /*0070*/  @P0 EXIT ;  /* 0x000000000000094d */ /* 0x000fea0003800000 */
[----:B------:R-:W0:Y:S01]  /*0080*/  LDC.64 R4, c[0x0][0x380] ;  /* 0x0000e000ff047b82 */ /* 0x000e220000000a00 */
[----:B------:R-:W1:Y:S01]  /*0090*/  LDCU.64 UR6, c[0x0][0x358] ;  /* 0x00006b00ff0677ac */ /* 0x000e620008000a00 */
[----:B------:R-:W2:Y:S01]  /*00a0*/  LDCU UR4, c[0x0][0x390] ;  /* 0x00007200ff0477ac */ /* 0x000ea20008000800 */
[----:B0-----:R-:W-:-:S06]  /*00b0*/  IMAD.WIDE R4, R2, 0x4, R4 ;  /* 0x0000000402047825 */ /* 0x001fcc00078e0204 */
[----:B-1----:R-:W2:Y:S01]  /*00c0*/  LDG.E R5, desc[UR6][R4.64] ;  /* 0x0000000604057981 */ /* 0x002ea2000c1e1900 */
[----:B------:R-:W-:Y:S01]  /*00d0*/  I2FP.F32.S32 R0, R2 ;  /* 0x0000000200007245 */ /* 0x000fe20000201400 */
[----:B------:R-:W-:Y:S04]  /*00e0*/  BSSY.RECONVERGENT B0, `(.L_x_0) ;  /* 0x000006a000007945 */ /* 0x000fe80003800200 */
[----:B--2---:R-:W-:-:S04]  /*00f0*/  FFMA R0, R0, UR4, R5 ;  /* 0x0000000400007c23 */ /* 0x004fc80008000005 */
[C---:B------:R-:W-:Y:S01]  /*0100*/  FMUL R3, R0.reuse, 0.63661974668502807617 ;  /* 0x3f22f98300037820 */ /* 0x040fe20000400000 */
[----:B------:R-:W-:-:S05]  /*0110*/  FSETP.GE.AND P0, PT, |R0|, 105615, PT ;  /* 0x47ce47800000780b */ /* 0x000fca0003f06200 */
[----:B------:R-:W0:Y:S02]  /*0120*/  F2I.NTZ R3, R3 ;  /* 0x0000000300037305 */ /* 0x000e240000203100 */
[----:B0-----:R-:W-:-:S05]  /*0130*/  I2FP.F32.S32 R7, R3 ;  /* 0x0000000300077245 */ /* 0x001fca0000201400 */
[----:B------:R-:W-:-:S04]  /*0140*/  FFMA R6, R7, -1.5707962512969970703, R0 ;  /* 0xbfc90fda07067823 */ /* 0x000fc80000000000 */
[----:B------:R-:W-:-:S04]  /*0150*/  FFMA R6, R7, -7.5497894158615963534e-08, R6 ;  /* 0xb3a2216807067823 */ /* 0x000fc80000000006 */
[----:B------:R-:W-:Y:S01]  /*0160*/  FFMA R6, R7, -5.3903029534742383927e-15, R6 ;  /* 0xa7c234c507067823 */ /* 0x000fe20000000006 */
[----:B------:R-:W-:Y:S06]  /*0170*/  @!P0 BRA `(.L_x_1) ;  /* 0x0000000400808947 */ /* 0x000fec0003800000 */
[----:B------:R-:W-:-:S13]  /*0180*/  FSETP.NEU.AND P0, PT, |R0|, +INF , PT ;  /* 0x7f8000000000780b */ /* 0x000fda0003f0d200 */
[----:B------:R-:W-:Y:S01]  /*0190*/  @!P0 FMUL R6, RZ, R0 ;  /* 0x00000000ff068220 */ /* 0x000fe20000400000 */
[----:B------:R-:W-:Y:S01]  /*01a0*/  @!P0 IMAD.MOV.U32 R3, RZ, RZ, RZ ;  /* 0x000000ffff038224 */ /* 0x000fe200078e00ff */
[----:B------:R-:W-:Y:S06]  /*01b0*/  @!P0 BRA `(.L_x_1) ;  /* 0x0000000400708947 */ /* 0x000fec0003800000 */
[----:B------:R-:W-:Y:S01]  /*01c0*/  IMAD.SHL.U32 R3, R0, 0x100, RZ ;  /* 0x0000010000037824 */ /* 0x000fe200078e00ff */
[----:B------:R-:W0:Y:S01]  /*01d0*/  LDCU.64 UR8, c[0x4][URZ] ;  /* 0x01000000ff0877ac */ /* 0x000e220008000a00 */
[----:B------:R-:W-:Y:S02]  /*01e0*/  IMAD.MOV.U32 R11, RZ, RZ, RZ ;  /* 0x000000ffff0b7224 */ /* 0x000fe400078e00ff */
[----:B------:R-:W-:Y:S01]  /*01f0*/  IMAD.MOV.U32 R8, RZ, RZ, RZ ;  /* 0x000000ffff087224 */ /* 0x000fe200078e00ff */
[----:B------:R-:W-:Y:S01]  /*0200*/  LOP3.LUT R3, R3, 0x80000000, RZ, 0xfc, !PT ;  /* 0x8000000003037812 */ /* 0x000fe200078efcff */
[----:B------:R-:W-:Y:S01]  /*0210*/  UMOV UR5, URZ ;  /* 0x000000ff00057c82 */ /* 0x000fe20008000000 */
[----:B------:R-:W-:-:S05]  /*0220*/  UMOV UR4, URZ ;  /* 0x000000ff00047c82 */ /* 0x000fca0008000000 */
.L_x_2:
[----:B0-----:R-:W-:Y:S01]  /*0230*/  MOV R6, UR8 ;  /* 0x0000000800067c02 */ /* 0x001fe20008000f00 */
[----:B------:R-:W-:-:S05]  /*0240*/  IMAD.U32 R7, RZ, RZ, UR9 ;  /* 0x00000009ff077e24 */ /* 0x000fca000f8e00ff */
[----:B------:R-:W2:Y:S01]  /*0250*/  LDG.E.CONSTANT R4, desc[UR6][R6.64] ;  /* 0x0000000606047981 */ /* 0x000ea2000c1e9900 */
[----:B------:R-:W-:Y:S01]  /*0260*/  UIADD3 UR4, UPT, UPT, UR4, 0x1, URZ ;  /* 0x0000000104047890 */ /* 0x000fe2000fffe0ff */
[C---:B------:R-:W-:Y:S01]  /*0270*/  ISETP.EQ.AND P0, PT, R8.reuse, RZ, PT ;  /* 0x000000ff0800720c */ /* 0x040fe20003f02270 */
[----:B------:R-:W-:Y:S01]  /*0280*/  UIADD3 UR8, UP1, UPT, UR8, 0x4, URZ ;  /* 0x0000000408087890 */ /* 0x000fe2000ff3e0ff */
[C---:B------:R-:W-:Y:S01]  /*0290*/  ISETP.EQ.AND P1, PT, R8.reuse, 0x4, PT ;  /* 0x000000040800780c */ /* 0x040fe20003f22270 */
[----:B------:R-:W-:Y:S01]  /*02a0*/  UISETP.NE.AND UP0, UPT, UR4, 0x6, UPT ;  /* 0x000000060400788c */ /* 0x000fe2000bf05270 */
[C---:B------:R-:W-:Y:S01]  /*02b0*/  ISETP.EQ.AND P2, PT, R8.reuse, 0x8, PT ;  /* 0x000000080800780c */ /* 0x040fe20003f42270 */
[----:B------:R-:W-:Y:S01]  /*02c0*/  UIADD3.X UR9, UPT, UPT, URZ, UR9, URZ, UP1, !UPT ;  /* 0x00000009ff097290 */ /* 0x000fe20008ffe4ff */
[C---:B------:R-:W-:Y:S02]  /*02d0*/  ISETP.EQ.AND P3, PT, R8.reuse, 0xc, PT ;  /* 0x0000000c0800780c */ /* 0x040fe40003f62270 */
[----:B------:R-:W-:-:S02]  /*02e0*/  ISETP.EQ.AND P4, PT, R8, 0x10, PT ;  /* 0x000000100800780c */ /* 0x000fc40003f82270 */
[C---:B------:R-:W-:Y:S01]  /*02f0*/  ISETP.EQ.AND P5, PT, R8.reuse, 0x14, PT ;  /* 0x000000140800780c */ /* 0x040fe20003fa2270 */
[----:B------:R-:W-:Y:S02]  /*0300*/  VIADD R8, R8, 0x4 ;  /* 0x0000000408087836 */ /* 0x000fe40000000000 */
[----:B--2---:R-:W-:-:S03]  /*0310*/  IMAD.WIDE.U32 R4, R4, R3, RZ ;  /* 0x0000000304047225 */ /* 0x004fc600078e00ff */
[----:B------:R-:W-:-:S04]  /*0320*/  IADD3 R4, P6, PT, R4, R11, RZ ;  /* 0x0000000b04047210 */ /* 0x000fc80007fde0ff */
[----:B------:R-:W-:Y:S01]  /*0330*/  IADD3.X R11, PT, PT, R5, UR5, RZ, P6, !PT ;  /* 0x00000005050b7c10 */ /* 0x000fe2000b7fe4ff */
[--C-:B------:R-:W-:Y:S01]  /*0340*/  @P0 IMAD.MOV.U32 R9, RZ, RZ, R4.reuse ;  /* 0x000000ffff090224 */ /* 0x100fe200078e0004 */
[----:B------:R-:W-:Y:S01]  /*0350*/  @P3 MOV R13, R4 ;  /* 0x00000004000d3202 */ /* 0x000fe20000000f00 */
[--C-:B------:R-:W-:Y:S02]  /*0360*/  @P1 IMAD.MOV.U32 R10, RZ, RZ, R4.reuse ;  /* 0x000000ffff0a1224 */ /* 0x100fe400078e0004 */
[--C-:B------:R-:W-:Y:S02]  /*0370*/  @P2 IMAD.MOV.U32 R12, RZ, RZ, R4.reuse ;  /* 0x000000ffff0c2224 */ /* 0x100fe400078e0004 */
[--C-:B------:R-:W-:Y:S02]  /*0380*/  @P4 IMAD.MOV.U32 R14, RZ, RZ, R4.reuse ;  /* 0x000000ffff0e4224 */ /* 0x100fe400078e0004 */
[----:B------:R-:W-:Y:S01]  /*0390*/  @P5 IMAD.MOV.U32 R15, RZ, RZ, R4 ;  /* 0x000000ffff0f5224 */ /* 0x000fe200078e0004 */
[----:B------:R-:W-:Y:S06]  /*03a0*/  BRA.U UP0, `(.L_x_2) ;  /* 0xfffffffd00a07547 */ /* 0x000fec000b83ffff */
[----:B------:R-:W-:Y:S01]  /*03b0*/  SHF.R.U32.HI R3, RZ, 0x17, R0 ;  /* 0x00000017ff037819 */ /* 0x000fe20000011600 */
[----:B------:R-:W-:Y:S03]  /*03c0*/  BSSY.RECONVERGENT B1, `(.L_x_3) ;  /* 0x0000029000017945 */ /* 0x000fe60003800200 */
[C---:B------:R-:W-:Y:S02]  /*03d0*/  LOP3.LUT R4, R3.reuse, 0xe0, RZ, 0xc0, !PT ;  /* 0x000000e003047812 */ /* 0x040fe400078ec0ff */
[----:B------:R-:W-:-:S03]  /*03e0*/  LOP3.LUT P6, RZ, R3, 0x1f, RZ, 0xc0, !PT ;  /* 0x0000001f03ff7812 */ /* 0x000fc600078cc0ff */
[----:B------:R-:W-:-:S05]  /*03f0*/  VIADD R4, R4, 0xffffff80 ;  /* 0xffffff8004047836 */ /* 0x000fca0000000000 */
[----:B------:R-:W-:-:S04]  /*0400*/  SHF.R.U32.HI R4, RZ, 0x5, R4 ;  /* 0x00000005ff047819 */ /* 0x000fc80000011604 */
[----:B------:R-:W-:-:S04]  /*0410*/  LEA R6, -R4, RZ, 0x2 ;  /* 0x000000ff04067211 */ /* 0x000fc800078e11ff */
[C---:B------:R-:W-:Y:S02]  /*0420*/  ISETP.EQ.AND P3, PT, R6.reuse, -0x18, PT ;  /* 0xffffffe80600780c */ /* 0x040fe40003f62270 */
[C---:B------:R-:W-:Y:S02]  /*0430*/  ISETP.EQ.AND P4, PT, R6.reuse, -0x14, PT ;  /* 0xffffffec0600780c */ /* 0x040fe40003f82270 */
[C---:B------:R-:W-:Y:S02]  /*0440*/  ISETP.EQ.AND P2, PT, R6.reuse, -0x10, PT ;  /* 0xfffffff00600780c */ /* 0x040fe40003f42270 */
[C---:B------:R-:W-:Y:S02]  /*0450*/  ISETP.EQ.AND P1, PT, R6.reuse, -0xc, PT ;  /* 0xfffffff40600780c */ /* 0x040fe40003f22270 */
[C---:B------:R-:W-:Y:S02]  /*0460*/  ISETP.EQ.AND P0, PT, R6.reuse, -0x8, PT ;  /* 0xfffffff80600780c */ /* 0x040fe40003f02270 */
[----:B------:R-:W-:-:S03]  /*0470*/  ISETP.EQ.AND P5, PT, R6, RZ, PT ;  /* 0x000000ff0600720c */ /* 0x000fc60003fa2270 */
[--C-:B------:R-:W-:Y:S01]  /*0480*/  @P3 IMAD.MOV.U32 R4, RZ, RZ, R9.reuse ;  /* 0x000000ffff043224 */ /* 0x100fe200078e0009 */
[C---:B------:R-:W-:Y:S01]  /*0490*/  ISETP.EQ.AND P3, PT, R6.reuse, -0x4, PT ;  /* 0xfffffffc0600780c */ /* 0x040fe20003f62270 */
[----:B------:R-:W-:Y:S02]  /*04a0*/  @P4 IMAD.MOV.U32 R5, RZ, RZ, R9 ;  /* 0x000000ffff054224 */ /* 0x000fe400078e0009 */
[--C-:B------:R-:W-:Y:S01]  /*04b0*/  @P4 IMAD.MOV.U32 R4, RZ, RZ, R10.reuse ;  /* 0x000000ffff044224 */ /* 0x100fe200078e000a */
[----:B------:R-:W-:Y:S01]  /*04c0*/  ISETP.EQ.AND P4, PT, R6, 0x4, PT ;  /* 0x000000040600780c */ /* 0x000fe20003f82270 */
[----:B------:R-:W-:Y:S01]  /*04d0*/  @P2 IMAD.MOV.U32 R5, RZ, RZ, R10 ;  /* 0x000000ffff052224 */ /* 0x000fe200078e000a */
[----:B------:R-:W-:Y:S01]  /*04e0*/  @P2 MOV R4, R12 ;  /* 0x0000000c00042202 */ /* 0x000fe20000000f00 */
[----:B------:R-:W-:Y:S02]  /*04f0*/  @P1 IMAD.MOV.U32 R4, RZ, RZ, R13 ;  /* 0x000000ffff041224 */ /* 0x000fe400078e000d */
[----:B------:R-:W-:-:S02]  /*0500*/  @P0 IMAD.MOV.U32 R4, RZ, RZ, R14 ;  /* 0x000000ffff040224 */ /* 0x000fc400078e000e */
[----:B------:R-:W-:Y:S02]  /*0510*/  @P1 IMAD.MOV.U32 R5, RZ, RZ, R12 ;  /* 0x000000ffff051224 */ /* 0x000fe400078e000c */
[----:B------:R-:W-:Y:S02]  /*0520*/  @P3 IMAD.MOV.U32 R4, RZ, RZ, R15 ;  /* 0x000000ffff043224 */ /* 0x000fe400078e000f */
[----:B------:R-:W-:Y:S02]  /*0530*/  @P5 IMAD.MOV.U32 R4, RZ, RZ, R11 ;  /* 0x000000ffff045224 */ /* 0x000fe400078e000b */
[----:B------:R-:W-:Y:S01]  /*0540*/  @P0 IMAD.MOV.U32 R5, RZ, RZ, R13 ;  /* 0x000000ffff050224 */ /* 0x000fe200078e000d */
[----:B------:R-:W-:Y:S01]  /*0550*/  @P3 MOV R5, R14 ;  /* 0x0000000e00053202 */ /* 0x000fe20000000f00 */
[----:B------:R-:W-:Y:S01]  /*0560*/  @P5 IMAD.MOV.U32 R5, RZ, RZ, R15 ;  /* 0x000000ffff055224 */ /* 0x000fe200078e000f */
[----:B------:R-:W-:Y:S01]  /*0570*/  MOV R8, R4 ;  /* 0x0000000400087202 */ /* 0x000fe20000000f00 */
[----:B------:R-:W-:Y:S01]  /*0580*/  @P4 IMAD.MOV.U32 R5, RZ, RZ, R11 ;  /* 0x000000ffff054224 */ /* 0x000fe200078e000b */
[----:B------:R-:W-:Y:S06]  /*0590*/  @!P6 BRA `(.L_x_4) ;  /* 0x00000000002ce947 */ /* 0x000fec0003800000 */
[----:B------:R-:W-:Y:S01]  /*05a0*/  @P2 IMAD.MOV.U32 R4, RZ, RZ, R9 ;  /* 0x000000ffff042224 */ /* 0x000fe200078e0009 */
[----:B------:R-:W-:Y:S01]  /*05b0*/  LOP3.LUT R3, R3, 0x1f, RZ, 0xc0, !PT ;  /* 0x0000001f03037812 */ /* 0x000fe200078ec0ff */
[----:B------:R-:W-:Y:S02]  /*05c0*/  @P1 IMAD.MOV.U32 R4, RZ, RZ, R10 ;  /* 0x000000ffff041224 */ /* 0x000fe400078e000a */
[----:B------:R-:W-:Y:S01]  /*05d0*/  @P0 IMAD.MOV.U32 R4, RZ, RZ, R12 ;  /* 0x000000ffff040224 */ /* 0x000fe200078e000c */
[----:B------:R-:W-:Y:S02]  /*05e0*/  ISETP.EQ.AND P0, PT, R6, 0x8, PT ;  /* 0x000000080600780c */ /* 0x000fe40003f02270 */
[----:B------:R-:W-:Y:S01]  /*05f0*/  @P3 MOV R4, R13 ;  /* 0x0000000d00043202 */ /* 0x000fe20000000f00 */
[----:B------:R-:W-:Y:S01]  /*0600*/  @P5 IMAD.MOV.U32 R4, RZ, RZ, R14 ;  /* 0x000000ffff045224 */ /* 0x000fe200078e000e */
[----:B------:R-:W-:Y:S01]  /*0610*/  SHF.L.W.U32.HI R8, R5, R3, R8 ;  /* 0x0000000305087219 */ /* 0x000fe20000010e08 */
[----:B------:R-:W-:-:S08]  /*0620*/  @P4 IMAD.MOV.U32 R4, RZ, RZ, R15 ;  /* 0x000000ffff044224 */ /* 0x000fd000078e000f */
[----:B------:R-:W-:-:S05]  /*0630*/  @P0 IMAD.MOV.U32 R4, RZ, RZ, R11 ;  /* 0x000000ffff040224 */ /* 0x000fca00078e000b */
[----:B------:R-:W-:-:S07]  /*0640*/  SHF.L.W.U32.HI R5, R4, R3, R5 ;  /* 0x0000000304057219 */ /* 0x000fce0000010e05 */
.L_x_4:
[----:B------:R-:W-:Y:S05]  /*0650*/  BSYNC.RECONVERGENT B1 ;  /* 0x0000000000017941 */ /* 0x000fea0003800200 */
.L_x_3:
[C---:B------:R-:W-:Y:S01]  /*0660*/  SHF.L.W.U32.HI R9, R5.reuse, 0x2, R8 ;  /* 0x0000000205097819 */ /* 0x040fe20000010e08 */
[----:B------:R-:W-:Y:S01]  /*0670*/  UMOV UR4, 0x54442d19 ;  /* 0x54442d1900047882 */ /* 0x000fe20000000000 */
[----:B------:R-:W-:Y:S01]  /*0680*/  SHF.L.U32 R5, R5, 0x2, RZ ;  /* 0x0000000205057819 */ /* 0x000fe200000006ff */
[----:B------:R-:W-:Y:S01]  /*0690*/  UMOV UR5, 0x3bf921fb ;  /* 0x3bf921fb00057882 */ /* 0x000fe20000000000 */
[----:B------:R-:W-:Y:S02]  /*06a0*/  SHF.R.S32.HI R4, RZ, 0x1f, R9 ;  /* 0x0000001fff047819 */ /* 0x000fe40000011409 */
[----:B------:R-:W-:Y:S02]  /*06b0*/  ISETP.GE.AND P0, PT, R0, RZ, PT ;  /* 0x000000ff0000720c */ /* 0x000fe40003f06270 */
[C---:B------:R-:W-:Y:S02]  /*06c0*/  LOP3.LUT R6, R4.reuse, R5, RZ, 0x3c, !PT ;  /* 0x0000000504067212 */ /* 0x040fe400078e3cff */
[----:B------:R-:W-:-:S02]  /*06d0*/  LOP3.LUT R7, R4, R9, RZ, 0x3c, !PT ;  /* 0x0000000904077212 */ /* 0x000fc400078e3cff */
[----:B------:R-:W-:Y:S02]  /*06e0*/  SHF.R.U32.HI R3, RZ, 0x1e, R8 ;  /* 0x0000001eff037819 */ /* 0x000fe40000011608 */
[----:B------:R-:W0:Y:S01]  /*06f0*/  I2F.F64.S64 R4, R6 ;  /* 0x0000000600047312 */ /* 0x000e220000301c00 */
[C---:B------:R-:W-:Y:S02]  /*0700*/  LOP3.LUT R0, R9.reuse, R0, RZ, 0x3c, !PT ;  /* 0x0000000009007212 */ /* 0x040fe400078e3cff */
[----:B------:R-:W-:Y:S02]  /*0710*/  LEA.HI R3, R9, R3, RZ, 0x1 ;  /* 0x0000000309037211 */ /* 0x000fe400078f08ff */
[----:B------:R-:W-:-:S03]  /*0720*/  ISETP.GE.AND P1, PT, R0, RZ, PT ;  /* 0x000000ff0000720c */ /* 0x000fc60003f26270 */
[----:B------:R-:W-:-:S04]  /*0730*/  IMAD.MOV R0, RZ, RZ, -R3 ;  /* 0x000000ffff007224 */ /* 0x000fc800078e0a03 */
[----:B------:R-:W-:Y:S01]  /*0740*/  @!P0 IMAD.MOV.U32 R3, RZ, RZ, R0 ;  /* 0x000000ffff038224 */ /* 0x000fe200078e0000 */
[----:B0-----:R-:W-:-:S10]  /*0750*/  DMUL R4, R4, UR4 ;  /* 0x0000000404047c28 */ /* 0x001fd40008000000 */
[----:B------:R-:W0:Y:S02]  /*0760*/  F2F.F32.F64 R4, R4 ;  /* 0x0000000400047310 */ /* 0x000e240000301000 */
[----:B0-----:R-:W-:-:S07]  /*0770*/  FSEL R6, -R4, R4, !P1 ;  /* 0x0000000404067208 */ /* 0x001fce0004800100 */
.L_x_1:
[----:B------:R-:W-:Y:S05]  /*0780*/  BSYNC.RECONVERGENT B0 ;  /* 0x0000000000007941 */ /* 0x000fea0003800200 */
.L_x_0:
[----:B------:R-:W-:Y:S02]  /*0790*/  IMAD.MOV.U32 R0, RZ, RZ, 0x37cbac00 ;  /* 0x37cbac00ff007424 */ /* 0x000fe400078e00ff */
[----:B------:R-:W-:Y:S01]  /*07a0*/  FMUL R7, R6, R6 ;  /* 0x0000000606077220 */ /* 0x000fe20000400000 */
[----:B------:R-:W-:Y:S01]  /*07b0*/  LOP3.LUT R4, R3, 0x1, RZ, 0xc0, !PT ;  /* 0x0000000103047812 */ /* 0x000fe200078ec0ff */
[----:B------:R-:W-:Y:S01]  /*07c0*/  IMAD.MOV.U32 R10, RZ, RZ, 0x3e2aaaa8 ;  /* 0x3e2aaaa8ff0a7424 */ /* 0x000fe200078e00ff */
[----:B------:R-:W-:Y:S01]  /*07d0*/  MOV R8, 0x3c0885e4 ;  /* 0x3c0885e400087802 */ /* 0x000fe20000000f00 */
[----:B------:R-:W-:Y:S01]  /*07e0*/  FFMA R0, R7, R0, -0.0013887860113754868507 ;  /* 0xbab607ed07007423 */ /* 0x000fe20000000000 */
[----:B------:R-:W-:Y:S01]  /*07f0*/  ISETP.NE.U32.AND P0, PT, R4, 0x1, PT ;  /* 0x000000010400780c */ /* 0x000fe20003f05070 */
[----:B------:R-:W-:Y:S01]  /*0800*/  VIADD R3, R3, 0x1 ;  /* 0x0000000103037836 */ /* 0x000fe20000000000 */
[----:B------:R-:W0:Y:S01]  /*0810*/  LDC.64 R4, c[0x0][0x388] ;  /* 0x0000e200ff047b82 */ /* 0x000e220000000a00 */
[----:B------:R-:W1:Y:S01]  /*0820*/  LDCU UR4, c[0x0][0x394] ;  /* 0x00007280ff0477ac */ /* 0x000e620008000800 */
[----:B------:R-:W-:-:S02]  /*0830*/  FSEL R0, R0, -0.00019574658654164522886, P0 ;  /* 0xb94d415300007808 */ /* 0x000fc40000000000 */
[----:B------:R-:W-:Y:S02]  /*0840*/  FSEL R8, R8, 0.041666727513074874878, !P0 ;  /* 0x3d2aaabb08087808 */ /* 0x000fe40004000000 */
[----:B------:R-:W-:Y:S02]  /*0850*/  FSEL R10, -R10, -0.4999999701976776123, !P0 ;  /* 0xbeffffff0a0a7808 */ /* 0x000fe40004000100 */
[----:B------:R-:W-:Y:S01]  /*0860*/  LOP3.LUT P1, RZ, R3, 0x2, RZ, 0xc0, !PT ;  /* 0x0000000203ff7812 */ /* 0x000fe2000782c0ff */
[----:B------:R-:W-:Y:S01]  /*0870*/  FFMA R8, R7, R0, R8 ;  /* 0x0000000007087223 */ /* 0x000fe20000000008 */
[----:B------:R-:W-:-:S03]  /*0880*/  FSEL R0, R6, 1, !P0 ;  /* 0x3f80000006007808 */ /* 0x000fc60004000000 */
[C---:B------:R-:W-:Y:S02]  /*0890*/  FFMA R8, R7.reuse, R8, R10 ;  /* 0x0000000807087223 */ /* 0x040fe4000000000a */
[----:B------:R-:W-:-:S04]  /*08a0*/  FFMA R7, R7, R0, RZ ;  /* 0x0000000007077223 */ /* 0x000fc800000000ff */
[----:B------:R-:W-:-:S04]  /*08b0*/  FFMA R0, R7, R8, R0 ;  /* 0x0000000807007223 */ /* 0x000fc80000000000 */
[----:B------:R-:W-:Y:S01]  /*08c0*/  @P1 FADD R0, RZ, -R0 ;  /* 0x80000000ff001221 */ /* 0x000fe20000000000 */
[----:B0-----:R-:W-:-:S04]  /*08d0*/  IMAD.WIDE R4, R2, 0x4, R4 ;  /* 0x0000000402047825 */ /* 0x001fc800078e0204 */
[----:B-1----:R-:W-:-:S05]  /*08e0*/  FMUL R3, R0, UR4 ;  /* 0x0000000400037c20 */ /* 0x002fca0008400000 */
[----:B------:R-:W-:Y:S01]  /*08f0*/  STG.E desc[UR6][R4.64], R3 ;  /* 0x0000000304007986 */ /* 0x000fe2000c101906 */
[----:B------:R-:W-:Y:S05]  /*0900*/  EXIT ;  /* 0x000000000000794d */ /* 0x000fea0003800000 */
.L_x_5:
[----:B------:R-:W-:-:S00]  /*0910*/  BRA `(.L_x_5) ;  /* 0xfffffffc00fc7947 */ /* 0x000fc0000383ffff */
[----:B------:R-:W-:-:S00]  /*0920*/  NOP ;  /* 0x0000000000007918 */ /* 0x000fc00000000000 */
        /* <DEDUP_REMOVED lines=13> */
.L_x_12:


//--------------------- .text._Z17modulatorAMKernelPKfPffm --------------------------
	.section	.text._Z17modulatorAMKernelPKfPffm,"ax",@progbits
	.align	128
        .global         _Z17modulatorAMKernelPKfPffm
        .type           _Z17modulatorAMKernelPKfPffm,@function
        .size           _Z17modulatorAMKernelPKfPffm,(.L_x_13 - _Z17modulatorAMKernelPKfPffm)
        .other          _Z17modulatorAMKernelPKfPffm,@"STO_CUDA_ENTRY STV_DEFAULT"
_Z17modulatorAMKernelPKfPffm:
.text._Z17modulatorAMKernelPKfPffm:
[----:B------:R-:W-:Y:S01]  /*0000*/  LDC R1, c[0x0][0x37c] ;  /* 0x0000df00ff017b82 */ /* 0x000fe20000000800 */
[----:B------:R-:W0:Y:S01]  /*0010*/  S2R R0, SR_CTAID.X ;  /* 0x0000000000007919 */ /* 0x000e220000002500 */
[----:B------:R-:W0:Y:S01]  /*0020*/  LDCU UR4, c[0x0][0x360] ;  /* 0x00006c00ff0477ac */ /* 0x000e220008000800 */
[----:B------:R-:W0:Y:S01]  /*0030*/  S2R R3, SR_TID.X ;  /* 0x0000000000037919 */ /* 0x000e220000002100 */
[----:B------:R-:W1:Y:S01]  /*0040*/  LDCU.64 UR6, c[0x0][0x398] ;  /* 0x00007300ff0677ac */ /* 0x000e620008000a00 */
[----:B0-----:R-:W-:-:S05]  /*0050*/  IMAD R0, R0, UR4, R3 ;  /* 0x0000000400007c24 */ /* 0x001fca000f8e0203 */
[----:B-1----:R-:W-:Y:S02]  /*0060*/  ISETP.GE.U32.AND P0, PT, R0, UR6, PT ;  /* 0x0000000600007c0c */ /* 0x002fe4000bf06070 */
[----:B------:R-:W-:-:S04]  /*0070*/  SHF.R.S32.HI R3, RZ, 0x1f, R0 ;  /* 0x0000001fff037819 */ /* 0x000fc80000011400 */
[----:B------:R-:W-:-:S13]  /*0080*/  ISETP.GE.U32.AND.EX P0, PT, R3, UR7, PT, P0 ;  /* 0x0000000703007c0c */ /* 0x000fda000bf06100 */
[----:B------:R-:W-:Y:S05]  /*0090*/  @P0 EXIT ;  /* 0x000000000000094d */ /* 0x000fea0003800000 */
[----:B------:R-:W0:Y:S01]  /*00a0*/  LDCU.64 UR4, c[0x0][0x380] ;  /* 0x00007000ff0477ac */ /* 0x000e220008000a00 */
[C---:B------:R-:W-:Y:S01]  /*00b0*/  IMAD.SHL.U32 R4, R0.reuse, 0x4, RZ ;  /* 0x0000000400047824 */ /* 0x040fe200078e00ff */
[----:B------:R-:W-:Y:S01]  /*00c0*/  SHF.L.U64.HI R2, R0, 0x2, R3 ;  /* 0x0000000200027819 */ /* 0x000fe20000010203 */
[----:B------:R-:W1:Y:S03]  /*00d0*/  LDCU.64 UR6, c[0x0][0x358] ;  /* 0x00006b00ff0677ac */ /* 0x000e660008000a00 */
[----:B0-----:R-:W-:Y:S01]  /*00e0*/  IADD3 R6, P0, PT, R4, UR4, RZ ;  /* 0x0000000404067c10 */ /* 0x001fe2000ff1e0ff */
[----:B------:R-:W0:Y:S03]  /*00f0*/  LDCU UR4, c[0x0][0x390] ;  /* 0x00007200ff0477ac */ /* 0x000e260008000800 */
[----:B------:R-:W-:-:S05]  /*0100*/  IADD3.X R7, PT, PT, R2, UR5, RZ, P0, !PT ;  /* 0x0000000502077c10 */ /* 0x000fca00087fe4ff */
[----:B-1----:R1:W5:Y:S01]  /*0110*/  LDG.E R3, desc[UR6][R6.64] ;  /* 0x0000000606037981 */ /* 0x002362000c1e1900 */
[----:B------:R-:W-:Y:S01]  /*0120*/  I2FP.F32.S32 R0, R0 ;  /* 0x0000000000007245 */ /* 0x000fe20000201400 */
[----:B------:R-:W-:Y:S04]  /*0130*/  BSSY.RECONVERGENT B0, `(.L_x_6) ;  /* 0x000006a000007945 */ /* 0x000fe80003800200 */
[----:B0-----:R-:W-:-:S04]  /*0140*/  FMUL R0, R0, UR4 ;  /* 0x0000000400007c20 */ /* 0x001fc80008400000 */
[C---:B------:R-:W-:Y:S01]  /*0150*/  FMUL R5, R0.reuse, 0.63661974668502807617 ;  /* 0x3f22f98300057820 */ /* 0x040fe20000400000 */
[----:B------:R-:W-:-:S05]  /*0160*/  FSETP.GE.AND P0, PT, |R0|, 105615, PT ;  /* 0x47ce47800000780b */ /* 0x000fca0003f06200 */
[----:B------:R-:W0:Y:S02]  /*0170*/  F2I.NTZ R5, R5 ;  /* 0x0000000500057305 */ /* 0x000e240000203100 */
[----:B0-----:R-:W-:-:S05]  /*0180*/  I2FP.F32.S32 R9, R5 ;  /* 0x0000000500097245 */ /* 0x001fca0000201400 */
[----:B------:R-:W-:-:S04]  /*0190*/  FFMA R8, R9, -1.5707962512969970703, R0 ;  /* 0xbfc90fda09087823 */ /* 0x000fc80000000000 */
[----:B------:R-:W-:-:S04]  /*01a0*/  FFMA R8, R9, -7.5497894158615963534e-08, R8 ;  /* 0xb3a2216809087823 */ /* 0x000fc80000000008 */
[----:B------:R-:W-:Y:S01]  /*01b0*/  FFMA R8, R9, -5.3903029534742383927e-15, R8 ;  /* 0xa7c234c509087823 */ /* 0x000fe20000000008 */
[----:B-1----:R-:W-:Y:S06]  /*01c0*/  @!P0 BRA `(.L_x_7) ;  /* 0x0000000400808947 */ /* 0x002fec0003800000 */
        /* <DEDUP_REMOVED lines=11> */
.L_x_8:
[----:B0-----:R-:W-:Y:S02]  /*0280*/  IMAD.U32 R8, RZ, RZ, UR8 ;  /* 0x00000008ff087e24 */ /* 0x001fe4000f8e00ff */
        /* <DEDUP_REMOVED lines=28> */
[----:B------:R-:W-:-:S05]  /*0450*/  SHF.R.U32.HI R7, RZ, 0x5, R7 ;  /* 0x00000005ff077819 */ /* 0x000fca0000011607 */
[----:B------:R-:W-:-:S05]  /*0460*/  IMAD.U32 R9, R7, -0x4, RZ ;  /* 0xfffffffc07097824 */ /* 0x000fca00078e00ff */
[C---:B------:R-:W-:Y:S02]  /*0470*/  ISETP.EQ.AND P3, PT, R9.reuse, -0x18, PT ;  /* 0xffffffe80900780c */ /* 0x040fe40003f62270 */
[C---:B------:R-:W-:Y:S02]  /*0480*/  ISETP.EQ.AND P4, PT, R9.reuse, -0x14, PT ;  /* 0xffffffec0900780c */ /* 0x040fe40003f82270 */
[C---:B------:R-:W-:Y:S02]  /*0490*/  ISETP.EQ.AND P2, PT, R9.reuse, -0x10, PT ;  /* 0xfffffff00900780c */ /* 0x040fe40003f42270 */
[C---:B------:R-:W-:Y:S02]  /*04a0*/  ISETP.EQ.AND P1, PT, R9.reuse, -0xc, PT ;  /* 0xfffffff40900780c */ /* 0x040fe40003f22270 */
[C---:B------:R-:W-:Y:S02]  /*04b0*/  ISETP.EQ.AND P0, PT, R9.reuse, -0x8, PT ;  /* 0xfffffff80900780c */ /* 0x040fe40003f02270 */
[----:B------:R-:W-:-:S03]  /*04c0*/  ISETP.EQ.AND P5, PT, R9, RZ, PT ;  /* 0x000000ff0900720c */ /* 0x000fc60003fa2270 */
[----:B------:R-:W-:Y:S01]  /*04d0*/  @P3 IMAD.MOV.U32 R7, RZ, RZ, R12 ;  /* 0x000000ffff073224 */ /* 0x000fe200078e000c */
[C---:B------:R-:W-:Y:S01]  /*04e0*/  ISETP.EQ.AND P3, PT, R9.reuse, -0x4, PT ;  /* 0xfffffffc0900780c */ /* 0x040fe20003f62270 */
[----:B------:R-:W-:Y:S01]  /*04f0*/  @P4 IMAD.MOV.U32 R7, RZ, RZ, R13 ;  /* 0x000000ffff074224 */ /* 0x000fe200078e000d */
[----:B------:R-:W-:Y:S01]  /*0500*/  @P4 MOV R8, R12 ;  /* 0x0000000c00084202 */ /* 0x000fe20000000f00 */
[----:B------:R-:W-:Y:S01]  /*0510*/  @P2 IMAD.MOV.U32 R7, RZ, RZ, R14 ;  /* 0x000000ffff072224 */ /* 0x000fe200078e000e */
[----:B------:R-:W-:Y:S01]  /*0520*/  ISETP.EQ.AND P4, PT, R9, 0x4, PT ;  /* 0x000000040900780c */ /* 0x000fe20003f82270 */
[----:B------:R-:W-:Y:S02]  /*0530*/  @P1 IMAD.MOV.U32 R7, RZ, RZ, R15 ;  /* 0x000000ffff071224 */ /* 0x000fe400078e000f */
[----:B------:R-:W-:Y:S02]  /*0540*/  @P0 IMAD.MOV.U32 R7, RZ, RZ, R16 ;  /* 0x000000ffff070224 */ /* 0x000fe400078e0010 */
[----:B------:R-:W-:-:S02]  /*0550*/  @P2 IMAD.MOV.U32 R8, RZ, RZ, R13 ;  /* 0x000000ffff082224 */ /* 0x000fc400078e000d */
[----:B------:R-:W-:Y:S02]  /*0560*/  @P1 IMAD.MOV.U32 R8, RZ, RZ, R14 ;  /* 0x000000ffff081224 */ /* 0x000fe400078e000e */
[----:B------:R-:W-:Y:S02]  /*0570*/  @P3 IMAD.MOV.U32 R7, RZ, RZ, R17 ;  /* 0x000000ffff073224 */ /* 0x000fe400078e0011 */
[----:B------:R-:W-:Y:S02]  /*0580*/  @P5 IMAD.MOV.U32 R7, RZ, RZ, R5 ;  /* 0x000000ffff075224 */ /* 0x000fe400078e0005 */
[----:B------:R-:W-:Y:S01]  /*0590*/  @P0 IMAD.MOV.U32 R8, RZ, RZ, R15 ;  /* 0x000000ffff080224 */ /* 0x000fe200078e000f */
[----:B------:R-:W-:Y:S01]  /*05a0*/  @P3 MOV R8, R16 ;  /* 0x0000001000083202 */ /* 0x000fe20000000f00 */
[----:B------:R-:W-:Y:S02]  /*05b0*/  @P5 IMAD.MOV.U32 R8, RZ, RZ, R17 ;  /* 0x000000ffff085224 */ /* 0x000fe400078e0011 */
[----:B------:R-:W-:-:S02]  /*05c0*/  @P4 IMAD.MOV.U32 R8, RZ, RZ, R5 ;  /* 0x000000ffff084224 */ /* 0x000fc400078e0005 */
[----:B------:R-:W-:Y:S01]  /*05d0*/  IMAD.MOV.U32 R11, RZ, RZ, R7 ;  /* 0x000000ffff0b7224 */ /* 0x000fe200078e0007 */
[----:B------:R-:W-:Y:S06]  /*05e0*/  @!P6 BRA `(.L_x_10) ;  /* 0x00000000002ce947 */ /* 0x000fec0003800000 */
[----:B------:R-:W-:Y:S01]  /*05f0*/  @P2 IMAD.MOV.U32 R7, RZ, RZ, R12 ;  /* 0x000000ffff072224 */ /* 0x000fe200078e000c */
[----:B------:R-:W-:Y:S01]  /*0600*/  @P1 MOV R7, R13 ;  /* 0x0000000d00071202 */ /* 0x000fe20000000f00 */
[----:B------:R-:W-:Y:S01]  /*0610*/  @P0 IMAD.MOV.U32 R7, RZ, RZ, R14 ;  /* 0x000000ffff070224 */ /* 0x000fe200078e000e */
[----:B------:R-:W-:Y:S01]  /*0620*/  ISETP.EQ.AND P0, PT, R9, 0x8, PT ;  /* 0x000000080900780c */ /* 0x000fe20003f02270 */
[----:B------:R-:W-:Y:S01]  /*0630*/  @P3 IMAD.MOV.U32 R7, RZ, RZ, R15 ;  /* 0x000000ffff073224 */ /* 0x000fe200078e000f */
[----:B------:R-:W-:Y:S01]  /*0640*/  LOP3.LUT R6, R6, 0x1f, RZ, 0xc0, !PT ;  /* 0x0000001f06067812 */ /* 0x000fe200078ec0ff */
[----:B------:R-:W-:Y:S02]  /*0650*/  @P5 IMAD.MOV.U32 R7, RZ, RZ, R16 ;  /* 0x000000ffff075224 */ /* 0x000fe400078e0010 */
[----:B------:R-:W-:Y:S01]  /*0660*/  @P4 IMAD.MOV.U32 R7, RZ, RZ, R17 ;  /* 0x000000ffff074224 */ /* 0x000fe200078e0011 */
[----:B------:R-:W-:-:S07]  /*0670*/  SHF.L.W.U32.HI R11, R8, R6, R11 ;  /* 0x00000006080b7219 */ /* 0x000fce0000010e0b */
[----:B------:R-:W-:-:S05]  /*0680*/  @P0 IMAD.MOV.U32 R7, RZ, RZ, R5 ;  /* 0x000000ffff070224 */ /* 0x000fca00078e0005 */
[----:B------:R-:W-:-:S07]  /*0690*/  SHF.L.W.U32.HI R8, R7, R6, R8 ;  /* 0x0000000607087219 */ /* 0x000fce0000010e08 */
.L_x_10:
[----:B------:R-:W-:Y:S05]  /*06a0*/  BSYNC.RECONVERGENT B1 ;  /* 0x0000000000017941 */ /* 0x000fea0003800200 */
.L_x_9:
[C---:B------:R-:W-:Y:S01]  /*06b0*/  SHF.L.W.U32.HI R10, R8.reuse, 0x2, R11 ;  /* 0x00000002080a7819 */ /* 0x040fe20000010e0b */
[----:B------:R-:W-:Y:S01]  /*06c0*/  IMAD.SHL.U32 R8, R8, 0x4, RZ ;  /* 0x0000000408087824 */ /* 0x000fe200078e00ff */
[----:B------:R-:W-:Y:S01]  /*06d0*/  UMOV UR4, 0x54442d19 ;  /* 0x54442d1900047882 */ /* 0x000fe20000000000 */
        /* <DEDUP_REMOVED lines=9> */
[----:B------:R-:W-:Y:S02]  /*0770*/  ISETP.GE.AND P1, PT, R0, RZ, PT ;  /* 0x000000ff0000720c */ /* 0x000fe40003f26270 */
[----:B------:R-:W-:-:S05]  /*0780*/  IADD3 R0, PT, PT, -R5, RZ, RZ ;  /* 0x000000ff05007210 */ /* 0x000fca0007ffe1ff */
[----:B------:R-:W-:Y:S01]  /*0790*/  @!P0 IMAD.MOV.U32 R5, RZ, RZ, R0 ;  /* 0x000000ffff058224 */ /* 0x000fe200078e0000 */
[----:B0-----:R-:W-:-:S10]  /*07a0*/  DMUL R6, R6, UR4 ;  /* 0x0000000406067c28 */ /* 0x001fd40008000000 */
[----:B------:R-:W0:Y:S02]  /*07b0*/  F2F.F32.F64 R6, R6 ;  /* 0x0000000600067310 */ /* 0x000e240000301000 */
[----:B0-----:R-:W-:-:S07]  /*07c0*/  FSEL R8, -R6, R6, !P1 ;  /* 0x0000000606087208 */ /* 0x001fce0004800100 */
.L_x_7:
[----:B------:R-:W-:Y:S05]  /*07d0*/  BSYNC.RECONVERGENT B0 ;  /* 0x0000000000007941 */ /* 0x000fea0003800200 */
.L_x_6:
[C---:B------:R-:W-:Y:S01]  /*07e0*/  LOP3.LUT R6, R5.reuse, 0x1, RZ, 0xc0, !PT ;  /* 0x0000000105067812 */ /* 0x040fe200078ec0ff */
[----:B------:R-:W-:Y:S02]  /*07f0*/  IMAD.MOV.U32 R0, RZ, RZ, 0x37cbac00 ;  /* 0x37cbac00ff007424 */ /* 0x000fe400078e00ff */
[----:B------:R-:W-:Y:S01]  /*0800*/  FMUL R7, R8, R8 ;  /* 0x0000000808077220 */ /* 0x000fe20000400000 */
[----:B------:R-:W-:Y:S01]  /*0810*/  VIADD R5, R5, 0x1 ;  /* 0x0000000105057836 */ /* 0x000fe20000000000 */
[----:B------:R-:W-:Y:S01]  /*0820*/  ISETP.NE.U32.AND P0, PT, R6, 0x1, PT ;  /* 0x000000010600780c */ /* 0x000fe20003f05070 */
[----:B------:R-:W-:Y:S02]  /*0830*/  IMAD.MOV.U32 R6, RZ, RZ, 0x3c0885e4 ;  /* 0x3c0885e4ff067424 */ /* 0x000fe400078e00ff */
[----:B------:R-:W-:Y:S01]  /*0840*/  FFMA R0, R7, R0, -0.0013887860113754868507 ;  /* 0xbab607ed07007423 */ /* 0x000fe20000000000 */
[----:B------:R-:W-:Y:S01]  /*0850*/  IMAD.MOV.U32 R9, RZ, RZ, 0x3e2aaaa8 ;  /* 0x3e2aaaa8ff097424 */ /* 0x000fe200078e00ff */
[----:B------:R-:W0:Y:S01]  /*0860*/  LDCU.64 UR4, c[0x0][0x388] ;  /* 0x00007100ff0477ac */ /* 0x000e220008000a00 */
[----:B------:R-:W-:-:S02]  /*0870*/  LOP3.LUT P1, RZ, R5, 0x2, RZ, 0xc0, !PT ;  /* 0x0000000205ff7812 */ /* 0x000fc4000782c0ff */
[----:B------:R-:W-:Y:S02]  /*0880*/  FSEL R0, R0, -0.00019574658654164522886, P0 ;  /* 0xb94d415300007808 */ /* 0x000fe40000000000 */
[----:B------:R-:W-:Y:S02]  /*0890*/  FSEL R6, R6, 0.041666727513074874878, !P0 ;  /* 0x3d2aaabb06067808 */ /* 0x000fe40004000000 */
[----:B------:R-:W-:-:S03]  /*08a0*/  FSEL R5, -R9, -0.4999999701976776123, !P0 ;  /* 0xbeffffff09057808 */ /* 0x000fc60004000100 */
[----:B------:R-:W-:Y:S01]  /*08b0*/  FFMA R6, R7, R0, R6 ;  /* 0x0000000007067223 */ /* 0x000fe20000000006 */
[----:B------:R-:W-:-:S03]  /*08c0*/  FSEL R0, R8, 1, !P0 ;  /* 0x3f80000008007808 */ /* 0x000fc60004000000 */
[C---:B------:R-:W-:Y:S02]  /*08d0*/  FFMA R5, R7.reuse, R6, R5 ;  /* 0x0000000607057223 */ /* 0x040fe40000000005 */
[----:B------:R-:W-:Y:S01]  /*08e0*/  FFMA R7, R7, R0, RZ ;  /* 0x0000000007077223 */ /* 0x000fe200000000ff */
[----:B0-----:R-:W-:-:S03]  /*08f0*/  IADD3 R4, P0, PT, R4, UR4, RZ ;  /* 0x0000000404047c10 */ /* 0x001fc6000ff1e0ff */
[----:B------:R-:W-:Y:S01]  /*0900*/  FFMA R0, R7, R5, R0 ;  /* 0x0000000507007223 */ /* 0x000fe20000000000 */
[----:B------:R-:W-:-:S03]  /*0910*/  IADD3.X R5, PT, PT, R2, UR5, RZ, P0, !PT ;  /* 0x0000000502057c10 */ /* 0x000fc600087fe4ff */
[----:B------:R-:W-:-:S04]  /*0920*/  @P1 FADD R0, RZ, -R0 ;  /* 0x80000000ff001221 */ /* 0x000fc80000000000 */
[----:B-----5:R-:W-:-:S05]  /*0930*/  FMUL R3, R3, R0 ;  /* 0x0000000003037220 */ /* 0x020fca0000400000 */
[----:B------:R-:W-:Y:S01]  /*0940*/  STG.E desc[UR6][R4.64], R3 ;  /* 0x0000000304007986 */ /* 0x000fe2000c101906 */
[----:B------:R-:W-:Y:S05]  /*0950*/  EXIT ;  /* 0x000000000000794d */ /* 0x000fea0003800000 */
.L_x_11:
        /* <DEDUP_REMOVED lines=10> */
.L_x_13:


//--------------------- .nv.global.init           --------------------------
	.section	.nv.global.init,"aw",@progbits
	.align	4
.nv.global.init:
	.type		__cudart_i2opi_f,@object
	.size		__cudart_i2opi_f,(.L_0 - __cudart_i2opi_f)
__cudart_i2opi_f:
        /*0000*/ 	.byte	0x41, 0x90, 0x43, 0x3c, 0x99, 0x95, 0x62, 0xdb, 0xc0, 0xdd, 0x34, 0xf5, 0xd1, 0x57, 0x27, 0xfc
        /*0010*/ 	.byte	0x29, 0x15, 0x44, 0x4e, 0x6e, 0x83, 0xf9, 0xa2
.L_0:


//--------------------- .nv.shared.reserved.0     --------------------------
	.section	.nv.shared.reserved.0,"aw",@nobits
	.weak		__nv_reservedSMEM_offset_0_alias
	.size		__nv_reservedSMEM_offset_0_alias, 0, 64
	.other		__nv_reservedSMEM_offset_0_alias,@"STO_CUDA_RESERVED_SHARED STV_DEFAULT"
__nv_reservedSMEM_offset_0_alias:
	.zero		0
	.zero		64


//--------------------- .nv.constant0._Z17modulatorFMKernelPKfPfffi --------------------------
	.section	.nv.constant0._Z17modulatorFMKernelPKfPfffi,"a",@progbits
	.sectionflags	@""
	.align	4
.nv.constant0._Z17modulatorFMKernelPKfPfffi:
	.zero		924


//--------------------- .nv.constant0._Z17modulatorAMKernelPKfPffm --------------------------
	.section	.nv.constant0._Z17modulatorAMKernelPKfPffm,"a",@progbits
	.sectionflags	@""
	.align	4
.nv.constant0._Z17modulatorAMKernelPKfPffm:
	.zero		928


//--------------------- SYMBOLS --------------------------

	.type		.nv.reservedSmem.offset0,@object
	.size		.nv.reservedSmem.offset0,0x4
